	.headerflags	@"EF_CUDA_TEXMODE_UNIFIED EF_CUDA_64BIT_ADDRESS EF_CUDA_ACCELERATORS EF_CUDA_SM90 EF_CUDA_VIRTUAL_SM(EF_CUDA_SM90)"
	.elftype	@"ET_EXEC"


//--------------------- .nv.info                  --------------------------
	.section	.nv.info,"",@"SHT_CUDA_INFO"
	.align	4


	//----- nvinfo : EIATTR_REGCOUNT
	.align		4
        /*0000*/ 	.byte	0x04, 0x2f
        /*0002*/ 	.short	(.L_3 - .L_2)
	.align		4
.L_2:
        /*0004*/ 	.word	index@(triton_poi_fused__native_batch_norm_legit_no_training_cat_relu_92)
        /*0008*/ 	.word	0x00000019


	//----- nvinfo : EIATTR_MIN_STACK_SIZE
	.align		4
.L_3:
        /*000c*/ 	.byte	0x04, 0x12
        /*000e*/ 	.short	(.L_5 - .L_4)
	.align		4
.L_4:
        /*0010*/ 	.word	index@(triton_poi_fused__native_batch_norm_legit_no_training_cat_relu_92)
        /*0014*/ 	.word	0x00000000


	//----- nvinfo : EIATTR_FRAME_SIZE
	.align		4
.L_5:
        /*0018*/ 	.byte	0x04, 0x11
        /*001a*/ 	.short	(.L_7 - .L_6)
	.align		4
.L_6:
        /*001c*/ 	.word	index@(triton_poi_fused__native_batch_norm_legit_no_training_cat_relu_92)
        /*0020*/ 	.word	0x00000000


	//----- nvinfo : EIATTR_MIN_STACK_SIZE
	.align		4
.L_7:
        /*0024*/ 	.byte	0x04, 0x12
        /*0026*/ 	.short	(.L_9 - .L_8)
	.align		4
.L_8:
        /*0028*/ 	.word	index@(triton_poi_fused__native_batch_norm_legit_no_training_cat_relu_92)
        /*002c*/ 	.word	0x00000000
.L_9:


//--------------------- .nv.info.triton_poi_fused__native_batch_norm_legit_no_training_cat_relu_92 --------------------------
	.section	.nv.info.triton_poi_fused__native_batch_norm_legit_no_training_cat_relu_92,"",@"SHT_CUDA_INFO"
	.sectionflags	@""
	.align	4


	//----- nvinfo : EIATTR_CUDA_API_VERSION
	.align		4
        /*0000*/ 	.byte	0x04, 0x37
        /*0002*/ 	.short	(.L_11 - .L_10)
.L_10:
        /*0004*/ 	.word	0x0000007c


	//----- nvinfo : EIATTR_KPARAM_INFO
	.align		4
.L_11:
        /*0008*/ 	.byte	0x04, 0x17
        /*000a*/ 	.short	(.L_13 - .L_12)
.L_12:
        /*000c*/ 	.word	0x00000000
        /*0010*/ 	.short	0x000a
        /*0012*/ 	.short	0x0050
        /*0014*/ 	.byte	0x00, 0xf0, 0x11, 0x00


	//----- nvinfo : EIATTR_KPARAM_INFO
	.align		4
.L_13:
        /*0018*/ 	.byte	0x04, 0x17
        /*001a*/ 	.short	(.L_15 - .L_14)
.L_14:
        /*001c*/ 	.word	0x00000000
        /*0020*/ 	.short	0x0009
        /*0022*/ 	.short	0x0048
        /*0024*/ 	.byte	0x00, 0xf4, 0x21, 0x00


	//----- nvinfo : EIATTR_KPARAM_INFO
	.align		4
.L_15:
        /*0028*/ 	.byte	0x04, 0x17
        /*002a*/ 	.short	(.L_17 - .L_16)
.L_16:
        /*002c*/ 	.word	0x00000000
        /*0030*/ 	.short	0x0008
        /*0032*/ 	.short	0x0040
        /*0034*/ 	.byte	0x00, 0xf4, 0x21, 0x00


	//----- nvinfo : EIATTR_KPARAM_INFO
	.align		4
.L_17:
        /*0038*/ 	.byte	0x04, 0x17
        /*003a*/ 	.short	(.L_19 - .L_18)
.L_18:
        /*003c*/ 	.word	0x00000000
        /*0040*/ 	.short	0x0007
        /*0042*/ 	.short	0x0038
        /*0044*/ 	.byte	0x00, 0xf4, 0x21, 0x00


	//----- nvinfo : EIATTR_KPARAM_INFO
	.align		4
.L_19:
        /*0048*/ 	.byte	0x04, 0x17
        /*004a*/ 	.short	(.L_21 - .L_20)
.L_20:
        /*004c*/ 	.word	0x00000000
        /*0050*/ 	.short	0x0006
        /*0052*/ 	.short	0x0030
        /*0054*/ 	.byte	0x00, 0xf4, 0x21, 0x00


	//----- nvinfo : EIATTR_KPARAM_INFO
	.align		4
.L_21:
        /*0058*/ 	.byte	0x04, 0x17
        /*005a*/ 	.short	(.L_23 - .L_22)
.L_22:
        /*005c*/ 	.word	0x00000000
        /*0060*/ 	.short	0x0005
        /*0062*/ 	.short	0x0028
        /*0064*/ 	.byte	0x00, 0xf4, 0x21, 0x00


	//----- nvinfo : EIATTR_KPARAM_INFO
	.align		4
.L_23:
        /*0068*/ 	.byte	0x04, 0x17
        /*006a*/ 	.short	(.L_25 - .L_24)
.L_24:
        /*006c*/ 	.word	0x00000000
        /*0070*/ 	.short	0x0004
        /*0072*/ 	.short	0x0020
        /*0074*/ 	.byte	0x00, 0xf4, 0x21, 0x00


	//----- nvinfo : EIATTR_KPARAM_INFO
	.align		4
.L_25:
        /*0078*/ 	.byte	0x04, 0x17
        /*007a*/ 	.short	(.L_27 - .L_26)
.L_26:
        /*007c*/ 	.word	0x00000000
        /*0080*/ 	.short	0x0003
        /*0082*/ 	.short	0x0018
        /*0084*/ 	.byte	0x00, 0xf4, 0x21, 0x00


	//----- nvinfo : EIATTR_KPARAM_INFO
	.align		4
.L_27:
        /*0088*/ 	.byte	0x04, 0x17
        /*008a*/ 	.short	(.L_29 - .L_28)
.L_28:
        /*008c*/ 	.word	0x00000000
        /*0090*/ 	.short	0x0002
        /*0092*/ 	.short	0x0010
        /*0094*/ 	.byte	0x00, 0xf4, 0x21, 0x00


	//----- nvinfo : EIATTR_KPARAM_INFO
	.align		4
.L_29:
        /*0098*/ 	.byte	0x04, 0x17
        /*009a*/ 	.short	(.L_31 - .L_30)
.L_30:
        /*009c*/ 	.word	0x00000000
        /*00a0*/ 	.short	0x0001
        /*00a2*/ 	.short	0x0008
        /*00a4*/ 	.byte	0x00, 0xf4, 0x21, 0x00


	//----- nvinfo : EIATTR_KPARAM_INFO
	.align		4
.L_31:
        /*00a8*/ 	.byte	0x04, 0x17
        /*00aa*/ 	.short	(.L_33 - .L_32)
.L_32:
        /*00ac*/ 	.word	0x00000000
        /*00b0*/ 	.short	0x0000
        /*00b2*/ 	.short	0x0000
        /*00b4*/ 	.byte	0x00, 0xf4, 0x21, 0x00


	//----- nvinfo : EIATTR_SPARSE_MMA_MASK
	.align		4
.L_33:
        /*00b8*/ 	.byte	0x03, 0x50
        /*00ba*/ 	.short	0x0000


	//----- nvinfo : EIATTR_MAXREG_COUNT
	.align		4
        /*00bc*/ 	.byte	0x03, 0x1b
        /*00be*/ 	.short	0x00ff


	//----- nvinfo : EIATTR_EXIT_INSTR_OFFSETS
	.align		4
        /*00c0*/ 	.byte	0x04, 0x1c
        /*00c2*/ 	.short	(.L_35 - .L_34)


	//   ....[0]....
.L_34:
        /*00c4*/ 	.word	0x00000620


	//   ....[1]....
        /*00c8*/ 	.word	0x00000640


	//----- nvinfo : EIATTR_REQNTID
	.align		4
.L_35:
        /*00cc*/ 	.byte	0x04, 0x10
        /*00ce*/ 	.short	(.L_37 - .L_36)
.L_36:
        /*00d0*/ 	.word	0x00000080
        /*00d4*/ 	.word	0x00000001
        /*00d8*/ 	.word	0x00000001


	//----- nvinfo : EIATTR_CBANK_PARAM_SIZE
	.align		4
.L_37:
        /*00dc*/ 	.byte	0x03, 0x19
        /*00de*/ 	.short	0x0054


	//----- nvinfo : EIATTR_PARAM_CBANK
	.align		4
        /*00e0*/ 	.byte	0x04, 0x0a
        /*00e2*/ 	.short	(.L_39 - .L_38)
	.align		4
.L_38:
        /*00e4*/ 	.word	index@(.nv.constant0.triton_poi_fused__native_batch_norm_legit_no_training_cat_relu_92)
        /*00e8*/ 	.short	0x0210
        /*00ea*/ 	.short	0x0054


	//----- nvinfo : EIATTR_SW_WAR
	.align		4
.L_39:
        /*00ec*/ 	.byte	0x04, 0x36
        /*00ee*/ 	.short	(.L_41 - .L_40)
.L_40:
        /*00f0*/ 	.word	0x00000008
.L_41:


//--------------------- .nv.callgraph             --------------------------
	.section	.nv.callgraph,"",@"SHT_CUDA_CALLGRAPH"
	.align	4
	.sectionentsize	8
	.align		4
        /*0000*/ 	.word	0x00000000
	.align		4
        /*0004*/ 	.word	0xffffffff
	.align		4
        /*0008*/ 	.word	0x00000000
	.align		4
        /*000c*/ 	.word	0xfffffffe
	.align		4
        /*0010*/ 	.word	0x00000000
	.align		4
        /*0014*/ 	.word	0xfffffffd
	.align		4
        /*0018*/ 	.word	0x00000000
	.align		4
        /*001c*/ 	.word	0xfffffffc


//--------------------- .nv.constant4             --------------------------
	.section	.nv.constant4,"a",@progbits
	.align	8
	.align		8
.nv.constant4:
        /*0000*/ 	.dword	_$_str
	.align		8
        /*0008*/ 	.dword	_$_str_$_2


//--------------------- .text.triton_poi_fused__native_batch_norm_legit_no_training_cat_relu_92 --------------------------
	.section	.text.triton_poi_fused__native_batch_norm_legit_no_training_cat_relu_92,"ax",@progbits
	.align	128
        .global         triton_poi_fused__native_batch_norm_legit_no_training_cat_relu_92
        .type           triton_poi_fused__native_batch_norm_legit_no_training_cat_relu_92,@function
        .size           triton_poi_fused__native_batch_norm_legit_no_training_cat_relu_92,(.L_x_1 - triton_poi_fused__native_batch_norm_legit_no_training_cat_relu_92)
        .other          triton_poi_fused__native_batch_norm_legit_no_training_cat_relu_92,@"STO_CUDA_ENTRY STV_DEFAULT"
triton_poi_fused__native_batch_norm_legit_no_training_cat_relu_92:
.text.triton_poi_fused__native_batch_norm_legit_no_training_cat_relu_92:
[----:B------:R-:W0:Y:S01]  /*0000*/  LDC R1, c[0x0][0x28] ;  /* 0x00000a00ff017b82 */ /* 0x000e220000000800 */
[----:B------:R-:W1:Y:S01]  /*0010*/  S2R R2, SR_TID.X ;  /* 0x0000000000027919 */ /* 0x000e620000002100 */
[----:B------:R-:W-:Y:S01]  /*0020*/  IMAD.MOV.U32 R4, RZ, RZ, RZ ;  /* 0x000000ffff047224 */ /* 0x000fe200078e00ff */
[----:B------:R-:W-:Y:S01]  /*0030*/  ULDC.64 UR4, c[0x0][0x220] ;  /* 0x0000880000047ab9 */ /* 0x000fe20000000a00 */
[----:B------:R-:W-:Y:S01]  /*0040*/  ULDC.64 UR6, c[0x0][0x228] ;  /* 0x00008a0000067ab9 */ /* 0x000fe20000000a00 */
[----:B------:R-:W2:Y:S01]  /*0050*/  S2R R3, SR_CTAID.X ;  /* 0x0000000000037919 */ /* 0x000ea20000002500 */
[----:B------:R-:W-:Y:S02]  /*0060*/  IMAD.MOV.U32 R10, RZ, RZ, RZ ;  /* 0x000000ffff0a7224 */ /* 0x000fe400078e00ff */
[----:B------:R-:W3:Y:S01]  /*0070*/  LDC.64 R16, c[0x0][0x210] ;  /* 0x00008400ff107b82 */ /* 0x000ee20000000a00 */
[----:B-1----:R-:W-:-:S05]  /*0080*/  LOP3.LUT R2, R2, 0x7f, RZ, 0xc0, !PT ;  /* 0x0000007f02027812 */ /* 0x002fca00078ec0ff */
[----:B--2---:R-:W-:-:S05]  /*0090*/  IMAD R3, R3, 0x80, R2 ;  /* 0x0000008003037824 */ /* 0x004fca00078e0202 */
[----:B------:R-:W-:-:S04]  /*00a0*/  SHF.R.S32.HI R2, RZ, 0x1f, R3 ;  /* 0x0000001fff027819 */ /* 0x000fc80000011403 */
[----:B------:R-:W-:Y:S01]  /*00b0*/  LEA.HI R0, R2, R3, RZ, 0x2 ;  /* 0x0000000302007211 */ /* 0x000fe200078f10ff */
[----:B------:R-:W-:-:S03]  /*00c0*/  IMAD.MOV.U32 R2, RZ, RZ, RZ ;  /* 0x000000ffff027224 */ /* 0x000fc600078e00ff */
[----:B------:R-:W-:Y:S01]  /*00d0*/  SHF.R.S32.HI R5, RZ, 0x2, R0 ;  /* 0x00000002ff057819 */ /* 0x000fe20000011400 */
[----:B------:R-:W-:Y:S01]  /*00e0*/  IMAD.HI R13, R3, -0x4de9bd37, R2 ;  /* 0xb21642c9030d7827 */ /* 0x000fe200078e0202 */
[----:B------:R-:W-:-:S03]  /*00f0*/  LOP3.LUT R2, R0, 0xfffffffc, RZ, 0xc0, !PT ;  /* 0xfffffffc00027812 */ /* 0x000fc600078ec0ff */
[----:B------:R-:W-:Y:S01]  /*0100*/  IMAD.HI R4, R5, -0x4de9bd37, R4 ;  /* 0xb21642c905047827 */ /* 0x000fe200078e0204 */
[----:B------:R-:W-:-:S03]  /*0110*/  SHF.R.U32.HI R0, RZ, 0x1f, R13 ;  /* 0x0000001fff007819 */ /* 0x000fc6000001160d */
[----:B------:R-:W-:Y:S01]  /*0120*/  IMAD.IADD R2, R3, 0x1, -R2 ;  /* 0x0000000103027824 */ /* 0x000fe200078e0a02 */
[----:B------:R-:W-:Y:S02]  /*0130*/  SHF.R.U32.HI R7, RZ, 0x1f, R4 ;  /* 0x0000001fff077819 */ /* 0x000fe40000011604 */
[----:B------:R-:W-:Y:S02]  /*0140*/  LEA.HI.SX32 R13, R13, R0, 0x15 ;  /* 0x000000000d0d7211 */ /* 0x000fe400078faaff */
[----:B------:R-:W-:-:S05]  /*0150*/  LEA.HI.SX32 R7, R4, R7, 0x17 ;  /* 0x0000000704077211 */ /* 0x000fca00078fbaff */
[----:B------:R-:W-:Y:S02]  /*0160*/  IMAD R11, R7, -0x2e0, R5 ;  /* 0xfffffd20070b7824 */ /* 0x000fe400078e0205 */
[----:B------:R-:W-:Y:S02]  /*0170*/  IMAD R5, R13, 0x80, R2 ;  /* 0x000000800d057824 */ /* 0x000fe400078e0202 */
[C---:B------:R-:W-:Y:S01]  /*0180*/  IMAD.SHL.U32 R0, R11.reuse, 0x4, RZ ;  /* 0x000000040b007824 */ /* 0x040fe200078e00ff */
[----:B------:R-:W-:Y:S02]  /*0190*/  LOP3.LUT R8, R11, 0xffffffe0, RZ, 0xc0, !PT ;  /* 0xffffffe00b087812 */ /* 0x000fe400078ec0ff */
[----:B------:R-:W-:Y:S02]  /*01a0*/  SHF.R.S32.HI R7, RZ, 0x1f, R5 ;  /* 0x0000001fff077819 */ /* 0x000fe40000011405 */
[----:B------:R-:W-:Y:S02]  /*01b0*/  IADD3 R5, P1, R0, R5, RZ ;  /* 0x0000000500057210 */ /* 0x000fe40007f3e0ff */
[----:B------:R-:W-:-:S02]  /*01c0*/  ISETP.NE.AND P0, PT, R8, 0x2a0, PT ;  /* 0x000002a00800780c */ /* 0x000fc40003f05270 */
[----:B------:R-:W-:Y:S01]  /*01d0*/  LEA.HI.X.SX32 R12, R0, R7, 0x1, P1 ;  /* 0x00000007000c7211 */ /* 0x000fe200008f0eff */
[----:B------:R-:W-:Y:S01]  /*01e0*/  IMAD.SHL.U32 R14, R5, 0x4, RZ ;  /* 0x00000004050e7824 */ /* 0x000fe200078e00ff */
[----:B------:R-:W-:Y:S01]  /*01f0*/  ISETP.LT.AND P6, PT, R3, 0x2e00, !P0 ;  /* 0x00002e000300780c */ /* 0x000fe200047c1270 */
[----:B------:R-:W-:Y:S01]  /*0200*/  IMAD.MOV.U32 R0, RZ, RZ, RZ ;  /* 0x000000ffff007224 */ /* 0x000fe200078e00ff */
[----:B------:R-:W-:Y:S02]  /*0210*/  SHF.L.U64.HI R12, R5, 0x2, R12 ;  /* 0x00000002050c7819 */ /* 0x000fe4000001020c */
[----:B------:R-:W-:Y:S01]  /*0220*/  IADD3 R6, P1, R14, UR4, RZ ;  /* 0x000000040e067c10 */ /* 0x000fe2000ff3e0ff */
[----:B------:R-:W1:Y:S03]  /*0230*/  LDC.64 R4, c[0x0][0x238] ;  /* 0x00008e00ff047b82 */ /* 0x000e660000000a00 */
[----:B------:R-:W-:Y:S01]  /*0240*/  IADD3.X R7, R12, UR5, RZ, P1, !PT ;  /* 0x000000050c077c10 */ /* 0x000fe20008ffe4ff */
[----:B------:R-:W-:-:S04]  /*0250*/  ULDC.64 UR4, c[0x0][0x208] ;  /* 0x0000820000047ab9 */ /* 0x000fc80000000a00 */
[----:B------:R2:W4:Y:S01]  /*0260*/  @P6 LDG.E R0, desc[UR4][R6.64+-0x2a00] ;  /* 0xffd6000406006981 */ /* 0x000522000c1e1900 */
[----:B------:R-:W-:Y:S01]  /*0270*/  ISETP.GE.AND P1, PT, R3, 0x2e00, PT ;  /* 0x00002e000300780c */ /* 0x000fe20003f26270 */
[----:B------:R-:W-:-:S03]  /*0280*/  IMAD.MOV.U32 R2, RZ, RZ, RZ ;  /* 0x000000ffff027224 */ /* 0x000fc600078e00ff */
[C---:B------:R-:W-:Y:S02]  /*0290*/  ISETP.GT.AND P2, PT, R11.reuse, 0x2bf, !P1 ;  /* 0x000002bf0b00780c */ /* 0x040fe40004f44270 */
[----:B------:R-:W-:Y:S02]  /*02a0*/  IADD3 R18, P3, R14, UR6, RZ ;  /* 0x000000060e127c10 */ /* 0x000fe4000ff7e0ff */
[C---:B------:R-:W-:Y:S01]  /*02b0*/  ISETP.GE.AND P4, PT, R11.reuse, 0x280, PT ;  /* 0x000002800b00780c */ /* 0x040fe20003f86270 */
[----:B--2---:R-:W2:Y:S01]  /*02c0*/  LDC.64 R6, c[0x0][0x240] ;  /* 0x00009000ff067b82 */ /* 0x004ea20000000a00 */
[----:B-1----:R-:W-:-:S05]  /*02d0*/  IMAD.WIDE R4, R11, 0x4, R4 ;  /* 0x000000040b047825 */ /* 0x002fca00078e0204 */
[----:B------:R1:W5:Y:S01]  /*02e0*/  @!P1 LDG.E.EL R2, desc[UR4][R4.64] ;  /* 0x0000000404029981 */ /* 0x000362000c2e1900 */
[----:B------:R-:W-:Y:S01]  /*02f0*/  IADD3.X R19, R12, UR7, RZ, P3, !PT ;  /* 0x000000070c137c10 */ /* 0x000fe20009ffe4ff */
[----:B------:R-:W-:-:S04]  /*0300*/  ULDC.64 UR6, c[0x0][0x218] ;  /* 0x0000860000067ab9 */ /* 0x000fc80000000a00 */
[----:B------:R1:W5:Y:S01]  /*0310*/  @P2 LDG.E R10, desc[UR4][R18.64+-0x2c00] ;  /* 0xffd40004120a2981 */ /* 0x000362000c1e1900 */
[----:B------:R-:W-:Y:S02]  /*0320*/  ISETP.NE.AND P3, PT, R8, 0x280, PT ;  /* 0x000002800800780c */ /* 0x000fe40003f65270 */
[----:B------:R-:W2:Y:S01]  /*0330*/  LDC.64 R8, c[0x0][0x230] ;  /* 0x00008c00ff087b82 */ /* 0x000ea20000000a00 */
[----:B------:R-:W-:-:S04]  /*0340*/  IADD3 R14, P5, R14, UR6, RZ ;  /* 0x000000060e0e7c10 */ /* 0x000fc8000ffbe0ff */
[----:B------:R-:W-:Y:S01]  /*0350*/  IADD3.X R15, R12, UR7, RZ, P5, !PT ;  /* 0x000000070c0f7c10 */ /* 0x000fe2000affe4ff */
[----:B------:R-:W-:Y:S01]  /*0360*/  IMAD R12, R13, -0xb80, R3 ;  /* 0xfffff4800d0c7824 */ /* 0x000fe200078e0203 */
[----:B------:R-:W-:Y:S01]  /*0370*/  ISETP.LT.AND P5, PT, R3, 0x2e00, !P4 ;  /* 0x00002e000300780c */ /* 0x000fe200067a1270 */
[----:B-1----:R-:W1:Y:S02]  /*0380*/  LDC.64 R4, c[0x0][0x248] ;  /* 0x00009200ff047b82 */ /* 0x002e640000000a00 */
[----:B------:R-:W-:Y:S01]  /*0390*/  IMAD R21, R13, 0xa00, R12 ;  /* 0x00000a000d157824 */ /* 0x000fe200078e020c */
[----:B------:R-:W-:-:S03]  /*03a0*/  CS2R R12, SRZ ;  /* 0x00000000000c7805 */ /* 0x000fc6000001ff00 */
[----:B---3--:R-:W-:-:S04]  /*03b0*/  IMAD.WIDE R20, R21, 0x4, R16 ;  /* 0x0000000415147825 */ /* 0x008fc800078e0210 */
[----:B------:R-:W-:Y:S02]  /*03c0*/  IMAD.MOV.U32 R16, RZ, RZ, RZ ;  /* 0x000000ffff107224 */ /* 0x000fe400078e00ff */
[----:B------:R-:W3:Y:S01]  /*03d0*/  @P5 LDG.E R13, desc[UR4][R20.64] ;  /* 0x00000004140d5981 */ /* 0x000ee2000c1e1900 */
[----:B0-2---:R-:W-:-:S04]  /*03e0*/  IMAD.WIDE R8, R11, 0x4, R8 ;  /* 0x000000040b087825 */ /* 0x005fc800078e0208 */
[C---:B------:R-:W-:Y:S01]  /*03f0*/  IMAD.WIDE R6, R11.reuse, 0x4, R6 ;  /* 0x000000040b067825 */ /* 0x040fe200078e0206 */
[----:B------:R0:W2:Y:S03]  /*0400*/  @!P1 LDG.E.EL R16, desc[UR4][R8.64] ;  /* 0x0000000408109981 */ /* 0x0000a6000c2e1900 */
[----:B-1----:R-:W-:Y:S02]  /*0410*/  IMAD.WIDE R18, R11, 0x4, R4 ;  /* 0x000000040b127825 */ /* 0x002fe400078e0204 */
[----:B------:R-:W1:Y:S02]  /*0420*/  LDC.64 R4, c[0x0][0x250] ;  /* 0x00009400ff047b82 */ /* 0x000e640000000a00 */
[----:B------:R-:W-:Y:S02]  /*0430*/  IMAD.MOV.U32 R11, RZ, RZ, RZ ;  /* 0x000000ffff0b7224 */ /* 0x000fe400078e00ff */
[----:B------:R-:W-:-:S04]  /*0440*/  IMAD.MOV.U32 R22, RZ, RZ, RZ ;  /* 0x000000ffff167224 */ /* 0x000fc800078e00ff */
[----:B------:R0:W2:Y:S04]  /*0450*/  @!P1 LDG.E.EL R11, desc[UR4][R6.64] ;  /* 0x00000004060b9981 */ /* 0x0000a8000c2e1900 */
[----:B------:R-:W2:Y:S01]  /*0460*/  @!P1 LDG.E.EL R22, desc[UR4][R18.64] ;  /* 0x0000000412169981 */ /* 0x000ea2000c2e1900 */
[----:B----4-:R-:W-:Y:S01]  /*0470*/  SEL R0, R0, RZ, P6 ;  /* 0x000000ff00007207 */ /* 0x010fe20003000000 */
[----:B-----5:R-:W-:Y:S01]  /*0480*/  FADD R2, R2, 9.9999997473787516356e-06 ;  /* 0x3727c5ac02027421 */ /* 0x020fe20000000000 */
[----:B------:R-:W-:Y:S01]  /*0490*/  ISETP.LT.AND P6, PT, R3, 0x2e00, !P3 ;  /* 0x00002e000300780c */ /* 0x000fe20005fc1270 */
[----:B0-----:R-:W-:Y:S01]  /*04a0*/  IMAD.MOV.U32 R9, RZ, RZ, 0x3e800000 ;  /* 0x3e800000ff097424 */ /* 0x001fe200078e00ff */
[----:B------:R-:W0:Y:S11]  /*04b0*/  LDC.64 R6, c[0x0][0x258] ;  /* 0x00009600ff067b82 */ /* 0x000e360000000a00 */
[----:B------:R4:W5:Y:S02]  /*04c0*/  @P6 LDG.E R12, desc[UR4][R14.64+-0x2800] ;  /* 0xffd800040e0c6981 */ /* 0x000964000c1e1900 */
[----:B----4-:R-:W4:Y:S01]  /*04d0*/  MUFU.SQRT R14, R2 ;  /* 0x00000002000e7308 */ /* 0x010f220000002000 */
[----:B------:R-:W-:-:S02]  /*04e0*/  @P0 SEL R0, R10, RZ, P2 ;  /* 0x000000ff0a000207 */ /* 0x000fc40001000000 */
[C---:B----4-:R-:W-:Y:S02]  /*04f0*/  FSETP.GT.AND P0, PT, R14.reuse, 8.50705917302346158658e+37, PT ;  /* 0x7e8000000e00780b */ /* 0x050fe40003f04000 */
[----:B------:R-:W-:-:S11]  /*0500*/  FSETP.GEU.AND P2, PT, R14, 1.175494350822287508e-38, PT ;  /* 0x008000000e00780b */ /* 0x000fd60003f4e000 */
[----:B------:R-:W-:-:S04]  /*0510*/  @P0 FMUL R14, R14, 0.25 ;  /* 0x3e8000000e0e0820 */ /* 0x000fc80000400000 */
[----:B------:R-:W-:-:S06]  /*0520*/  @!P2 FMUL R14, R14, 16777216 ;  /* 0x4b8000000e0ea820 */ /* 0x000fcc0000400000 */
[----:B------:R-:W4:Y:S01]  /*0530*/  MUFU.RCP R14, R14 ;  /* 0x0000000e000e7308 */ /* 0x000f220000001000 */
[----:B------:R-:W-:Y:S02]  /*0540*/  FSEL R9, R9, 1, P0 ;  /* 0x3f80000009097808 */ /* 0x000fe40000000000 */
[----:B---3--:R-:W-:-:S03]  /*0550*/  SEL R13, R13, RZ, P5 ;  /* 0x000000ff0d0d7207 */ /* 0x008fc60002800000 */
[----:B------:R-:W-:-:S04]  /*0560*/  @!P2 FMUL R9, R9, 16777216 ;  /* 0x4b8000000909a820 */ /* 0x000fc80000400000 */
[----:B----4-:R-:W-:Y:S01]  /*0570*/  FMUL R9, R14, R9 ;  /* 0x000000090e097220 */ /* 0x010fe20000400000 */
[----:B-1----:R-:W-:-:S04]  /*0580*/  IMAD.WIDE R4, R3, 0x4, R4 ;  /* 0x0000000403047825 */ /* 0x002fc800078e0204 */
[----:B0-----:R-:W-:Y:S01]  /*0590*/  IMAD.WIDE R6, R3, 0x4, R6 ;  /* 0x0000000403067825 */ /* 0x001fe200078e0206 */
[----:B-----5:R-:W-:-:S04]  /*05a0*/  SEL R15, R12, RZ, P6 ;  /* 0x000000ff0c0f7207 */ /* 0x020fc80003000000 */
[----:B------:R-:W-:-:S05]  /*05b0*/  @P4 SEL R13, R15, R0, !P3 ;  /* 0x000000000f0d4207 */ /* 0x000fca0005800000 */
[----:B--2---:R-:W-:-:S04]  /*05c0*/  FADD R16, R13, -R16 ;  /* 0x800000100d107221 */ /* 0x004fc80000000000 */
[----:B------:R-:W-:-:S04]  /*05d0*/  FMUL R9, R16, R9 ;  /* 0x0000000910097220 */ /* 0x000fc80000400000 */
[----:B------:R-:W-:Y:S01]  /*05e0*/  FFMA R9, R9, R11, R22 ;  /* 0x0000000b09097223 */ /* 0x000fe20000000016 */
[----:B------:R0:W-:Y:S04]  /*05f0*/  @!P1 STG.E desc[UR4][R4.64], R13 ;  /* 0x0000000d04009986 */ /* 0x0001e8000c101904 */
[----:B------:R-:W-:-:S04]  /*0600*/  FSETP.GEU.AND P0, PT, R9, RZ, PT ;  /* 0x000000ff0900720b */ /* 0x000fc80003f0e000 */
[----:B------:R-:W-:Y:S01]  /*0610*/  FSEL R9, R9, RZ, P0 ;  /* 0x000000ff09097208 */ /* 0x000fe20000000000 */
[----:B0-----:R-:W-:Y:S08]  /*0620*/  @P1 EXIT ;  /* 0x000000000000194d */ /* 0x001ff00003800000 */
[----:B------:R-:W-:Y:S01]  /*0630*/  STG.E desc[UR4][R6.64], R9 ;  /* 0x0000000906007986 */ /* 0x000fe2000c101904 */
[----:B------:R-:W-:Y:S05]  /*0640*/  EXIT ;  /* 0x000000000000794d */ /* 0x000fea0003800000 */
.L_x_0:
[----:B------:R-:W-:-:S00]  /*0650*/  BRA `(.L_x_0) ;  /* 0xfffffffc00fc7947 */ /* 0x000fc0000383ffff */
[----:B------:R-:W-:-:S00]  /*0660*/  NOP ;  /* 0x0000000000007918 */ /* 0x000fc00000000000 */
        /* <DEDUP_REMOVED lines=9> */
.L_x_1:


//--------------------- .nv.global.init           --------------------------
	.section	.nv.global.init,"aw",@progbits
.nv.global.init:
	.type		_$_str,@object
	.size		_$_str,(_$_str_$_2 - _$_str)
_$_str:
        /*0000*/ 	.byte	0x5f, 0x5f, 0x43, 0x55, 0x44, 0x41, 0x5f, 0x46, 0x54, 0x5a, 0x00
	.type		_$_str_$_2,@object
	.size		_$_str_$_2,(.L_1 - _$_str_$_2)
_$_str_$_2:
        /*000b*/ 	.byte	0x5f, 0x5f, 0x43, 0x55, 0x44, 0x41, 0x5f, 0x50, 0x52, 0x45, 0x43, 0x5f, 0x53, 0x51, 0x52, 0x54
        /*001b*/ 	.byte	0x00
.L_1:


//--------------------- .nv.constant0.triton_poi_fused__native_batch_norm_legit_no_training_cat_relu_92 --------------------------
	.section	.nv.constant0.triton_poi_fused__native_batch_norm_legit_no_training_cat_relu_92,"a",@progbits
	.sectionflags	@""
	.align	4
.nv.constant0.triton_poi_fused__native_batch_norm_legit_no_training_cat_relu_92:
	.zero		612
